//
// Generated by NVIDIA NVVM Compiler
//
// Compiler Build ID: CL-36424714
// Cuda compilation tools, release 13.0, V13.0.88
// Based on NVVM 20.0.0
//

.version 9.0
.target sm_100
.address_size 64

	// .globl	_Z16histogram_kernelPjS_jj
.extern .shared .align 16 .b8 bins_s[];

.visible .entry _Z16histogram_kernelPjS_jj(
	.param .u64 .ptr .align 1 _Z16histogram_kernelPjS_jj_param_0,
	.param .u64 .ptr .align 1 _Z16histogram_kernelPjS_jj_param_1,
	.param .u32 _Z16histogram_kernelPjS_jj_param_2,
	.param .u32 _Z16histogram_kernelPjS_jj_param_3
)
{
	.reg .pred 	%p<7>;
	.reg .b32 	%r<32>;
	.reg .b64 	%rd<9>;

	ld.param.u64 	%rd3, [_Z16histogram_kernelPjS_jj_param_0];
	ld.param.u64 	%rd4, [_Z16histogram_kernelPjS_jj_param_1];
	ld.param.u32 	%r11, [_Z16histogram_kernelPjS_jj_param_2];
	ld.param.u32 	%r12, [_Z16histogram_kernelPjS_jj_param_3];
	mov.u32 	%r13, %ctaid.x;
	mov.u32 	%r1, %ntid.x;
	mov.u32 	%r31, %tid.x;
	mad.lo.s32 	%r30, %r13, %r1, %r31;
	setp.ge.u32 	%p1, %r31, %r12;
	@%p1 bra 	$L__BB0_3;
	mov.u32 	%r15, bins_s;
	mov.u32 	%r29, %r31;
$L__BB0_2:
	shl.b32 	%r14, %r29, 2;
	add.s32 	%r16, %r15, %r14;
	mov.b32 	%r17, 0;
	st.shared.u32 	[%r16], %r17;
	add.s32 	%r29, %r29, %r1;
	setp.lt.u32 	%p2, %r29, %r12;
	@%p2 bra 	$L__BB0_2;
$L__BB0_3:
	bar.sync 	0;
	setp.ge.u32 	%p3, %r30, %r11;
	@%p3 bra 	$L__BB0_6;
	mov.u32 	%r18, %nctaid.x;
	mul.lo.s32 	%r6, %r1, %r18;
	cvta.to.global.u64 	%rd1, %rd3;
	mov.u32 	%r21, bins_s;
$L__BB0_5:
	mul.wide.u32 	%rd5, %r30, 4;
	add.s64 	%rd6, %rd1, %rd5;
	ld.global.u32 	%r19, [%rd6];
	shl.b32 	%r20, %r19, 2;
	add.s32 	%r22, %r21, %r20;
	atom.shared.add.u32 	%r23, [%r22], 1;
	add.s32 	%r30, %r30, %r6;
	setp.lt.u32 	%p4, %r30, %r11;
	@%p4 bra 	$L__BB0_5;
$L__BB0_6:
	setp.ge.u32 	%p5, %r31, %r12;
	bar.sync 	0;
	@%p5 bra 	$L__BB0_9;
	cvta.to.global.u64 	%rd2, %rd4;
	mov.u32 	%r25, bins_s;
$L__BB0_8:
	mul.wide.u32 	%rd7, %r31, 4;
	add.s64 	%rd8, %rd2, %rd7;
	shl.b32 	%r24, %r31, 2;
	add.s32 	%r26, %r25, %r24;
	ld.shared.u32 	%r27, [%r26];
	atom.global.add.u32 	%r28, [%rd8], %r27;
	add.s32 	%r31, %r31, %r1;
	setp.lt.u32 	%p6, %r31, %r12;
	@%p6 bra 	$L__BB0_8;
$L__BB0_9:
	ret;

}
	// .globl	_Z14convert_kernelPjj
.visible .entry _Z14convert_kernelPjj(
	.param .u64 .ptr .align 1 _Z14convert_kernelPjj_param_0,
	.param .u32 _Z14convert_kernelPjj_param_1
)
{
	.reg .pred 	%p<2>;
	.reg .b32 	%r<8>;
	.reg .b64 	%rd<5>;

	ld.param.u64 	%rd1, [_Z14convert_kernelPjj_param_0];
	ld.param.u32 	%r2, [_Z14convert_kernelPjj_param_1];
	mov.u32 	%r3, %ctaid.x;
	mov.u32 	%r4, %ntid.x;
	mov.u32 	%r5, %tid.x;
	mad.lo.s32 	%r1, %r3, %r4, %r5;
	setp.ge.u32 	%p1, %r1, %r2;
	@%p1 bra 	$L__BB1_2;
	cvta.to.global.u64 	%rd2, %rd1;
	mul.wide.u32 	%rd3, %r1, 4;
	add.s64 	%rd4, %rd2, %rd3;
	ld.global.u32 	%r6, [%rd4];
	min.u32 	%r7, %r6, 127;
	st.global.u32 	[%rd4], %r7;
$L__BB1_2:
	ret;

}


// ===== COMPILED SASS (sm_100) =====

	.target	sm_100

	.elftype	@"ET_EXEC"


//--------------------- .note.nv.tkinfo           --------------------------
	.section	.note.nv.tkinfo,"",@"SHT_NOTE"
	.sectionflags	@"SHF_NOTE_NV_TKINFO"
	.tkinfo
        /*0018*/ 	.word	0x00000002
        /*0030*/ 	.string	""
        /*0030*/ 	.string	"ptxas"
        /*0030*/ 	.string	"Cuda compilation tools, release 13.0, V13.0.88"
        /*0030*/ 	.string	"Build cuda_13.0.r13.0/compiler.36424714_0"
        /*0030*/ 	.string	"-arch sm_100 -m 64 "



//--------------------- .note.nv.cuinfo           --------------------------
	.section	.note.nv.cuinfo,"",@"SHT_NOTE"
	.sectionflags	@"SHF_NOTE_NV_CUINFO"
        /*0018*/ 	.short	0x0002
        /*001a*/ 	.short	0x0064
        /*001c*/ 	.short	0x0082
	.zero		2


//--------------------- .nv.info                  --------------------------
	.section	.nv.info,"",@"SHT_CUDA_INFO"
	.align	4


	//----- nvinfo : EIATTR_REGCOUNT
	.align		4
        /*0000*/ 	.byte	0x04, 0x2f
        /*0002*/ 	.short	(.L_1 - .L_0)
	.align		4
.L_0:
        /*0004*/ 	.word	index@(_Z16histogram_kernelPjS_jj)
        /*0008*/ 	.word	0x0000000e


	//----- nvinfo : EIATTR_FRAME_SIZE
	.align		4
.L_1:
        /*000c*/ 	.byte	0x04, 0x11
        /*000e*/ 	.short	(.L_3 - .L_2)
	.align		4
.L_2:
        /*0010*/ 	.word	index@(_Z16histogram_kernelPjS_jj)
        /*0014*/ 	.word	0x00000000


	//----- nvinfo : EIATTR_REGCOUNT
	.align		4
.L_3:
        /*0018*/ 	.byte	0x04, 0x2f
        /*001a*/ 	.short	(.L_5 - .L_4)
	.align		4
.L_4:
        /*001c*/ 	.word	index@(_Z14convert_kernelPjj)
        /*0020*/ 	.word	0x00000008


	//----- nvinfo : EIATTR_FRAME_SIZE
	.align		4
.L_5:
        /*0024*/ 	.byte	0x04, 0x11
        /*0026*/ 	.short	(.L_7 - .L_6)
	.align		4
.L_6:
        /*0028*/ 	.word	index@(_Z14convert_kernelPjj)
        /*002c*/ 	.word	0x00000000


	//----- nvinfo : EIATTR_MIN_STACK_SIZE
	.align		4
.L_7:
        /*0030*/ 	.byte	0x04, 0x12
        /*0032*/ 	.short	(.L_9 - .L_8)
	.align		4
.L_8:
        /*0034*/ 	.word	index@(_Z14convert_kernelPjj)
        /*0038*/ 	.word	0x00000000


	//----- nvinfo : EIATTR_MIN_STACK_SIZE
	.align		4
.L_9:
        /*003c*/ 	.byte	0x04, 0x12
        /*003e*/ 	.short	(.L_11 - .L_10)
	.align		4
.L_10:
        /*0040*/ 	.word	index@(_Z16histogram_kernelPjS_jj)
        /*0044*/ 	.word	0x00000000
.L_11:


//--------------------- .nv.compat                --------------------------
	.section	.nv.compat,"",@"SHT_CUDA_COMPAT_INFO"
	.align	4
        /*0000*/ 	.byte	0x02, 0x09, 0x00, 0x00, 0x02, 0x02, 0x01, 0x00, 0x02, 0x05, 0x05, 0x00, 0x03, 0x07, 0x01, 0x01
        /*0010*/ 	.byte	0x02, 0x03, 0x00, 0x00, 0x02, 0x06, 0x01, 0x00, 0x04, 0x0b, 0x08, 0x00, 0x09, 0x00, 0x00, 0x00
        /*0020*/ 	.byte	0x00, 0x00, 0x00, 0x00


//--------------------- .nv.info._Z14convert_kernelPjj --------------------------
	.section	.nv.info._Z14convert_kernelPjj,"",@"SHT_CUDA_INFO"
	.sectionflags	@""
	.align	4


	//----- nvinfo : EIATTR_CUDA_API_VERSION
	.align		4
        /*0000*/ 	.byte	0x04, 0x37
        /*0002*/ 	.short	(.L_13 - .L_12)
.L_12:
        /*0004*/ 	.word	0x00000082


	//----- nvinfo : EIATTR_KPARAM_INFO
	.align		4
.L_13:
        /*0008*/ 	.byte	0x04, 0x17
        /*000a*/ 	.short	(.L_15 - .L_14)
.L_14:
        /*000c*/ 	.word	0x00000000
        /*0010*/ 	.short	0x0001
        /*0012*/ 	.short	0x0008
        /*0014*/ 	.byte	0x00, 0xf0, 0x11, 0x00


	//----- nvinfo : EIATTR_KPARAM_INFO
	.align		4
.L_15:
        /*0018*/ 	.byte	0x04, 0x17
        /*001a*/ 	.short	(.L_17 - .L_16)
.L_16:
        /*001c*/ 	.word	0x00000000
        /*0020*/ 	.short	0x0000
        /*0022*/ 	.short	0x0000
        /*0024*/ 	.byte	0x00, 0xf5, 0x21, 0x00


	//----- nvinfo : EIATTR_SPARSE_MMA_MASK
	.align		4
.L_17:
        /*0028*/ 	.byte	0x03, 0x50
        /*002a*/ 	.short	0x0000


	//----- nvinfo : EIATTR_MAXREG_COUNT
	.align		4
        /*002c*/ 	.byte	0x03, 0x1b
        /*002e*/ 	.short	0x00ff


	//----- nvinfo : EIATTR_MERCURY_ISA_VERSION
	.align		4
        /*0030*/ 	.byte	0x03, 0x5f
        /*0032*/ 	.short	0x0101


	//----- nvinfo : EIATTR_VRC_CTA_INIT_COUNT
	.align		4
        /*0034*/ 	.byte	0x02, 0x4a
	.zero		1
	.zero		1


	//----- nvinfo : EIATTR_EXIT_INSTR_OFFSETS
	.align		4
        /*0038*/ 	.byte	0x04, 0x1c
        /*003a*/ 	.short	(.L_19 - .L_18)


	//   ....[0]....
.L_18:
        /*003c*/ 	.word	0x00000070


	//   ....[1]....
        /*0040*/ 	.word	0x000000e0


	//----- nvinfo : EIATTR_CBANK_PARAM_SIZE
	.align		4
.L_19:
        /*0044*/ 	.byte	0x03, 0x19
        /*0046*/ 	.short	0x000c


	//----- nvinfo : EIATTR_PARAM_CBANK
	.align		4
        /*0048*/ 	.byte	0x04, 0x0a
        /*004a*/ 	.short	(.L_21 - .L_20)
	.align		4
.L_20:
        /*004c*/ 	.word	index@(.nv.constant0._Z14convert_kernelPjj)
        /*0050*/ 	.short	0x0380
        /*0052*/ 	.short	0x000c


	//----- nvinfo : EIATTR_SW_WAR
	.align		4
.L_21:
        /*0054*/ 	.byte	0x04, 0x36
        /*0056*/ 	.short	(.L_23 - .L_22)
.L_22:
        /*0058*/ 	.word	0x00000008
.L_23:


//--------------------- .nv.info._Z16histogram_kernelPjS_jj --------------------------
	.section	.nv.info._Z16histogram_kernelPjS_jj,"",@"SHT_CUDA_INFO"
	.sectionflags	@""
	.align	4


	//----- nvinfo : EIATTR_CUDA_API_VERSION
	.align		4
        /*0000*/ 	.byte	0x04, 0x37
        /*0002*/ 	.short	(.L_25 - .L_24)
.L_24:
        /*0004*/ 	.word	0x00000082


	//----- nvinfo : EIATTR_KPARAM_INFO
	.align		4
.L_25:
        /*0008*/ 	.byte	0x04, 0x17
        /*000a*/ 	.short	(.L_27 - .L_26)
.L_26:
        /*000c*/ 	.word	0x00000000
        /*0010*/ 	.short	0x0003
        /*0012*/ 	.short	0x0014
        /*0014*/ 	.byte	0x00, 0xf0, 0x11, 0x00


	//----- nvinfo : EIATTR_KPARAM_INFO
	.align		4
.L_27:
        /*0018*/ 	.byte	0x04, 0x17
        /*001a*/ 	.short	(.L_29 - .L_28)
.L_28:
        /*001c*/ 	.word	0x00000000
        /*0020*/ 	.short	0x0002
        /*0022*/ 	.short	0x0010
        /*0024*/ 	.byte	0x00, 0xf0, 0x11, 0x00


	//----- nvinfo : EIATTR_KPARAM_INFO
	.align		4
.L_29:
        /*0028*/ 	.byte	0x04, 0x17
        /*002a*/ 	.short	(.L_31 - .L_30)
.L_30:
        /*002c*/ 	.word	0x00000000
        /*0030*/ 	.short	0x0001
        /*0032*/ 	.short	0x0008
        /*0034*/ 	.byte	0x00, 0xf5, 0x21, 0x00


	//----- nvinfo : EIATTR_KPARAM_INFO
	.align		4
.L_31:
        /*0038*/ 	.byte	0x04, 0x17
        /*003a*/ 	.short	(.L_33 - .L_32)
.L_32:
        /*003c*/ 	.word	0x00000000
        /*0040*/ 	.short	0x0000
        /*0042*/ 	.short	0x0000
        /*0044*/ 	.byte	0x00, 0xf5, 0x21, 0x00


	//----- nvinfo : EIATTR_SPARSE_MMA_MASK
	.align		4
.L_33:
        /*0048*/ 	.byte	0x03, 0x50
        /*004a*/ 	.short	0x0000


	//----- nvinfo : EIATTR_MAXREG_COUNT
	.align		4
        /*004c*/ 	.byte	0x03, 0x1b
        /*004e*/ 	.short	0x00ff


	//----- nvinfo : EIATTR_NUM_BARRIERS
	.align		4
        /*0050*/ 	.byte	0x02, 0x4c
        /*0052*/ 	.byte	0x01
	.zero		1


	//----- nvinfo : EIATTR_MERCURY_ISA_VERSION
	.align		4
        /*0054*/ 	.byte	0x03, 0x5f
        /*0056*/ 	.short	0x0101


	//----- nvinfo : EIATTR_VRC_CTA_INIT_COUNT
	.align		4
        /*0058*/ 	.byte	0x02, 0x4a
	.zero		1
	.zero		1


	//----- nvinfo : EIATTR_EXIT_INSTR_OFFSETS
	.align		4
        /*005c*/ 	.byte	0x04, 0x1c
        /*005e*/ 	.short	(.L_35 - .L_34)


	//   ....[0]....
.L_34:
        /*0060*/ 	.word	0x00000290


	//   ....[1]....
        /*0064*/ 	.word	0x00000350


	//----- nvinfo : EIATTR_CRS_STACK_SIZE
	.align		4
.L_35:
        /*0068*/ 	.byte	0x04, 0x1e
        /*006a*/ 	.short	(.L_37 - .L_36)
.L_36:
        /*006c*/ 	.word	0x00000000


	//----- nvinfo : EIATTR_CBANK_PARAM_SIZE
	.align		4
.L_37:
        /*0070*/ 	.byte	0x03, 0x19
        /*0072*/ 	.short	0x0018


	//----- nvinfo : EIATTR_PARAM_CBANK
	.align		4
        /*0074*/ 	.byte	0x04, 0x0a
        /*0076*/ 	.short	(.L_39 - .L_38)
	.align		4
.L_38:
        /*0078*/ 	.word	index@(.nv.constant0._Z16histogram_kernelPjS_jj)
        /*007c*/ 	.short	0x0380
        /*007e*/ 	.short	0x0018


	//----- nvinfo : EIATTR_SW_WAR
	.align		4
.L_39:
        /*0080*/ 	.byte	0x04, 0x36
        /*0082*/ 	.short	(.L_41 - .L_40)
.L_40:
        /*0084*/ 	.word	0x00000008
.L_41:


//--------------------- .nv.callgraph             --------------------------
	.section	.nv.callgraph,"",@"SHT_CUDA_CALLGRAPH"
	.align	4
	.sectionentsize	8
	.align		4
        /*0000*/ 	.word	0x00000000
	.align		4
        /*0004*/ 	.word	0xffffffff
	.align		4
        /*0008*/ 	.word	0x00000000
	.align		4
        /*000c*/ 	.word	0xfffffffe
	.align		4
        /*0010*/ 	.word	0x00000000
	.align		4
        /*0014*/ 	.word	0xfffffffd
	.align		4
        /*0018*/ 	.word	0x00000000
	.align		4
        /*001c*/ 	.word	0xfffffffc


//--------------------- .text._Z14convert_kernelPjj --------------------------
	.section	.text._Z14convert_kernelPjj,"ax",@progbits
	.align	128
        .global         _Z14convert_kernelPjj
        .type           _Z14convert_kernelPjj,@function
        .size           _Z14convert_kernelPjj,(.L_x_9 - _Z14convert_kernelPjj)
        .other          _Z14convert_kernelPjj,@"STO_CUDA_ENTRY STV_DEFAULT"
_Z14convert_kernelPjj:
.text._Z14convert_kernelPjj:
[----:B------:R-:W-:Y:S01]  /*0000*/  LDC R1, c[0x0][0x37c] ;  /* 0x0000df00ff017b82 */ /* 0x000fe20000000800 */
[----:B------:R-:W0:Y:S07]  /*0010*/  S2R R0, SR_TID.X ;  /* 0x0000000000007919 */ /* 0x000e2e0000002100 */
[----:B------:R-:W0:Y:S01]  /*0020*/  S2UR UR4, SR_CTAID.X ;  /* 0x00000000000479c3 */ /* 0x000e220000002500 */
[----:B------:R-:W1:Y:S07]  /*0030*/  LDCU UR5, c[0x0][0x388] ;  /* 0x00007100ff0577ac */ /* 0x000e6e0008000800 */
[----:B------:R-:W0:Y:S02]  /*0040*/  LDC R5, c[0x0][0x360] ;  /* 0x0000d800ff057b82 */ /* 0x000e240000000800 */
[----:B0-----:R-:W-:-:S05]  /*0050*/  IMAD R5, R5, UR4, R0 ;  /* 0x0000000405057c24 */ /* 0x001fca000f8e0200 */
[----:B-1----:R-:W-:-:S13]  /*0060*/  ISETP.GE.U32.AND P0, PT, R5, UR5, PT ;  /* 0x0000000505007c0c */ /* 0x002fda000bf06070 */
[----:B------:R-:W-:Y:S05]  /*0070*/  @P0 EXIT ;  /* 0x000000000000094d */ /* 0x000fea0003800000 */
[----:B------:R-:W0:Y:S01]  /*0080*/  LDC.64 R2, c[0x0][0x380] ;  /* 0x0000e000ff027b82 */ /* 0x000e220000000a00 */
[----:B------:R-:W1:Y:S01]  /*0090*/  LDCU.64 UR4, c[0x0][0x358] ;  /* 0x00006b00ff0477ac */ /* 0x000e620008000a00 */
[----:B0-----:R-:W-:-:S05]  /*00a0*/  IMAD.WIDE.U32 R2, R5, 0x4, R2 ;  /* 0x0000000405027825 */ /* 0x001fca00078e0002 */
[----:B-1----:R-:W2:Y:S02]  /*00b0*/  LDG.E R0, desc[UR4][R2.64] ;  /* 0x0000000402007981 */ /* 0x002ea4000c1e1900 */
[----:B--2---:R-:W-:-:S05]  /*00c0*/  VIMNMX.U32 R5, PT, PT, R0, 0x7f, PT ;  /* 0x0000007f00057848 */ /* 0x004fca0003fe0000 */
[----:B------:R-:W-:Y:S01]  /*00d0*/  STG.E desc[UR4][R2.64], R5 ;  /* 0x0000000502007986 */ /* 0x000fe2000c101904 */
[----:B------:R-:W-:Y:S05]  /*00e0*/  EXIT ;  /* 0x000000000000794d */ /* 0x000fea0003800000 */
.L_x_0:
[----:B------:R-:W-:-:S00]  /*00f0*/  BRA `(.L_x_0) ;  /* 0xfffffffc00fc7947 */ /* 0x000fc0000383ffff */
[----:B------:R-:W-:-:S00]  /*0100*/  NOP ;  /* 0x0000000000007918 */ /* 0x000fc00000000000 */
[----:B------:R-:W-:-:S00]  /*0110*/  NOP ;  /* 0x0000000000007918 */ /* 0x000fc00000000000 */
[----:B------:R-:W-:-:S00]  /*0120*/  NOP ;  /* 0x0000000000007918 */ /* 0x000fc00000000000 */
[----:B------:R-:W-:-:S00]  /*0130*/  NOP ;  /* 0x0000000000007918 */ /* 0x000fc00000000000 */
[----:B------:R-:W-:-:S00]  /*0140*/  NOP ;  /* 0x0000000000007918 */ /* 0x000fc00000000000 */
[----:B------:R-:W-:-:S00]  /*0150*/  NOP ;  /* 0x0000000000007918 */ /* 0x000fc00000000000 */
[----:B------:R-:W-:-:S00]  /*0160*/  NOP ;  /* 0x0000000000007918 */ /* 0x000fc00000000000 */
[----:B------:R-:W-:-:S00]  /*0170*/  NOP ;  /* 0x0000000000007918 */ /* 0x000fc00000000000 */
.L_x_9:


//--------------------- .text._Z16histogram_kernelPjS_jj --------------------------
	.section	.text._Z16histogram_kernelPjS_jj,"ax",@progbits
	.align	128
        .global         _Z16histogram_kernelPjS_jj
        .type           _Z16histogram_kernelPjS_jj,@function
        .size           _Z16histogram_kernelPjS_jj,(.L_x_10 - _Z16histogram_kernelPjS_jj)
        .other          _Z16histogram_kernelPjS_jj,@"STO_CUDA_ENTRY STV_DEFAULT"
_Z16histogram_kernelPjS_jj:
.text._Z16histogram_kernelPjS_jj:
[----:B------:R-:W-:Y:S01]  /*0000*/  LDC R1, c[0x0][0x37c] ;  /* 0x0000df00ff017b82 */ /* 0x000fe20000000800 */
[----:B------:R-:W0:Y:S01]  /*0010*/  S2R R7, SR_TID.X ;  /* 0x0000000000077919 */ /* 0x000e220000002100 */
[----:B------:R-:W0:Y:S06]  /*0020*/  LDCU UR8, c[0x0][0x394] ;  /* 0x00007280ff0877ac */ /* 0x000e2c0008000800 */
[----:B------:R-:W1:Y:S01]  /*0030*/  S2UR UR4, SR_CTAID.X ;  /* 0x00000000000479c3 */ /* 0x000e620000002500 */
[----:B------:R-:W-:Y:S01]  /*0040*/  BSSY.RECONVERGENT B0, `(.L_x_1) ;  /* 0x0000012000007945 */ /* 0x000fe20003800200 */
[----:B------:R-:W2:Y:S01]  /*0050*/  LDCU UR5, c[0x0][0x390] ;  /* 0x00007200ff0577ac */ /* 0x000ea20008000800 */
[----:B------:R-:W3:Y:S05]  /*0060*/  LDCU.64 UR6, c[0x0][0x358] ;  /* 0x00006b00ff0677ac */ /* 0x000eea0008000a00 */
[----:B------:R-:W1:Y:S01]  /*0070*/  LDC R8, c[0x0][0x360] ;  /* 0x0000d800ff087b82 */ /* 0x000e620000000800 */
[C---:B0-----:R-:W-:Y:S01]  /*0080*/  ISETP.GE.U32.AND P2, PT, R7.reuse, UR8, PT ;  /* 0x0000000807007c0c */ /* 0x041fe2000bf46070 */
[----:B-1----:R-:W-:Y:S01]  /*0090*/  IMAD R9, R8, UR4, R7 ;  /* 0x0000000408097c24 */ /* 0x002fe2000f8e0207 */
[----:B------:R-:W-:-:S04]  /*00a0*/  ISETP.GE.U32.AND P0, PT, R7, UR8, PT ;  /* 0x0000000807007c0c */ /* 0x000fc8000bf06070 */
[----:B--2---:R-:W-:-:S07]  /*00b0*/  ISETP.GE.U32.AND P1, PT, R9, UR5, PT ;  /* 0x0000000509007c0c */ /* 0x004fce000bf26070 */
[----:B---3--:R-:W-:Y:S06]  /*00c0*/  @P2 BRA `(.L_x_2) ;  /* 0x0000000000242947 */ /* 0x008fec0003800000 */
[----:B------:R-:W0:Y:S01]  /*00d0*/  S2R R5, SR_CgaCtaId ;  /* 0x0000000000057919 */ /* 0x000e220000008800 */
[----:B------:R-:W-:Y:S01]  /*00e0*/  MOV R0, 0x400 ;  /* 0x0000040000007802 */ /* 0x000fe20000000f00 */
[----:B------:R-:W-:-:S03]  /*00f0*/  IMAD.MOV.U32 R3, RZ, RZ, R7 ;  /* 0x000000ffff037224 */ /* 0x000fc600078e0007 */
[----:B0-----:R-:W-:-:S07]  /*0100*/  LEA R0, R5, R0, 0x18 ;  /* 0x0000000005007211 */ /* 0x001fce00078ec0ff */
.L_x_3:
[----:B------:R-:W-:Y:S02]  /*0110*/  IMAD R2, R3, 0x4, R0 ;  /* 0x0000000403027824 */ /* 0x000fe400078e0200 */
[----:B------:R-:W-:-:S03]  /*0120*/  IMAD.IADD R3, R8, 0x1, R3 ;  /* 0x0000000108037824 */ /* 0x000fc600078e0203 */
[----:B------:R0:W-:Y:S02]  /*0130*/  STS [R2], RZ ;  /* 0x000000ff02007388 */ /* 0x0001e40000000800 */
[----:B------:R-:W-:-:S13]  /*0140*/  ISETP.GE.U32.AND P2, PT, R3, UR8, PT ;  /* 0x0000000803007c0c */ /* 0x000fda000bf46070 */
[----:B0-----:R-:W-:Y:S05]  /*0150*/  @!P2 BRA `(.L_x_3) ;  /* 0xfffffffc00eca947 */ /* 0x001fea000383ffff */
.L_x_2:
[----:B------:R-:W-:Y:S05]  /*0160*/  BSYNC.RECONVERGENT B0 ;  /* 0x0000000000007941 */ /* 0x000fea0003800200 */
.L_x_1:
[----:B------:R-:W-:Y:S06]  /*0170*/  BAR.SYNC.DEFER_BLOCKING 0x0 ;  /* 0x0000000000007b1d */ /* 0x000fec0000010000 */
[----:B------:R-:W-:Y:S04]  /*0180*/  BSSY.RECONVERGENT B0, `(.L_x_4) ;  /* 0x000000f000007945 */ /* 0x000fe80003800200 */
[----:B------:R-:W-:Y:S05]  /*0190*/  @P1 BRA `(.L_x_5) ;  /* 0x0000000000341947 */ /* 0x000fea0003800000 */
[----:B------:R-:W0:Y:S01]  /*01a0*/  S2R R3, SR_CgaCtaId ;  /* 0x0000000000037919 */ /* 0x000e220000008800 */
[----:B------:R-:W1:Y:S01]  /*01b0*/  LDC.64 R4, c[0x0][0x380] ;  /* 0x0000e000ff047b82 */ /* 0x000e620000000a00 */
[----:B------:R-:W2:Y:S01]  /*01c0*/  LDCU UR4, c[0x0][0x370] ;  /* 0x00006e00ff0477ac */ /* 0x000ea20008000800 */
[----:B------:R-:W-:-:S04]  /*01d0*/  MOV R0, 0x400 ;  /* 0x0000040000007802 */ /* 0x000fc80000000f00 */
[----:B0-----:R-:W-:Y:S01]  /*01e0*/  LEA R11, R3, R0, 0x18 ;  /* 0x00000000030b7211 */ /* 0x001fe200078ec0ff */
[----:B--2---:R-:W-:-:S07]  /*01f0*/  IMAD R0, R8, UR4, RZ ;  /* 0x0000000408007c24 */ /* 0x004fce000f8e02ff */
.L_x_6:
[----:B-1----:R-:W-:-:S06]  /*0200*/  IMAD.WIDE.U32 R2, R9, 0x4, R4 ;  /* 0x0000000409027825 */ /* 0x002fcc00078e0004 */
[----:B------:R-:W2:Y:S01]  /*0210*/  LDG.E R2, desc[UR6][R2.64] ;  /* 0x0000000602027981 */ /* 0x000ea2000c1e1900 */
[----:B------:R-:W-:-:S05]  /*0220*/  IMAD.IADD R9, R0, 0x1, R9 ;  /* 0x0000000100097824 */ /* 0x000fca00078e0209 */
[----:B------:R-:W-:Y:S01]  /*0230*/  ISETP.GE.U32.AND P1, PT, R9, UR5, PT ;  /* 0x0000000509007c0c */ /* 0x000fe2000bf26070 */
[----:B0-2---:R-:W-:-:S05]  /*0240*/  IMAD R6, R2, 0x4, R11 ;  /* 0x0000000402067824 */ /* 0x005fca00078e020b */
[----:B------:R0:W-:Y:S07]  /*0250*/  ATOMS.POPC.INC.32 RZ, [R6+URZ] ;  /* 0x0000000006ff7f8c */ /* 0x0001ee000d8000ff */
[----:B------:R-:W-:Y:S05]  /*0260*/  @!P1 BRA `(.L_x_6) ;  /* 0xfffffffc00e49947 */ /* 0x000fea000383ffff */
.L_x_5:
[----:B------:R-:W-:Y:S05]  /*0270*/  BSYNC.RECONVERGENT B0 ;  /* 0x0000000000007941 */ /* 0x000fea0003800200 */
.L_x_4:
[----:B------:R-:W-:Y:S06]  /*0280*/  BAR.SYNC.DEFER_BLOCKING 0x0 ;  /* 0x0000000000007b1d */ /* 0x000fec0000010000 */
[----:B------:R-:W-:Y:S05]  /*0290*/  @P0 EXIT ;  /* 0x000000000000094d */ /* 0x000fea0003800000 */
[----:B------:R-:W1:Y:S01]  /*02a0*/  S2UR UR5, SR_CgaCtaId ;  /* 0x00000000000579c3 */ /* 0x000e620000008800 */
[----:B------:R-:W-:-:S07]  /*02b0*/  UMOV UR4, 0x400 ;  /* 0x0000040000047882 */ /* 0x000fce0000000000 */
[----:B------:R-:W2:Y:S01]  /*02c0*/  LDC.64 R4, c[0x0][0x388] ;  /* 0x0000e200ff047b82 */ /* 0x000ea20000000a00 */
[----:B-1----:R-:W-:-:S12]  /*02d0*/  ULEA UR4, UR5, UR4, 0x18 ;  /* 0x0000000405047291 */ /* 0x002fd8000f8ec0ff */
.L_x_7:
[C---:B------:R-:W-:Y:S01]  /*02e0*/  LEA R0, R7.reuse, UR4, 0x2 ;  /* 0x0000000407007c11 */ /* 0x040fe2000f8e10ff */
[----:B-12---:R-:W-:-:S04]  /*02f0*/  IMAD.WIDE.U32 R2, R7, 0x4, R4 ;  /* 0x0000000407027825 */ /* 0x006fc800078e0004 */
[----:B------:R-:W1:Y:S01]  /*0300*/  LDS R9, [R0] ;  /* 0x0000000000097984 */ /* 0x000e620000000800 */
[----:B------:R-:W-:-:S05]  /*0310*/  IMAD.IADD R7, R8, 0x1, R7 ;  /* 0x0000000108077824 */ /* 0x000fca00078e0207 */
[----:B------:R-:W-:Y:S01]  /*0320*/  ISETP.GE.U32.AND P0, PT, R7, UR8, PT ;  /* 0x0000000807007c0c */ /* 0x000fe2000bf06070 */
[----:B-1----:R1:W-:-:S12]  /*0330*/  REDG.E.ADD.STRONG.GPU desc[UR6][R2.64], R9 ;  /* 0x000000090200798e */ /* 0x0023d8000c12e106 */
[----:B------:R-:W-:Y:S05]  /*0340*/  @!P0 BRA `(.L_x_7) ;  /* 0xfffffffc00e48947 */ /* 0x000fea000383ffff */
[----:B------:R-:W-:Y:S05]  /*0350*/  EXIT ;  /* 0x000000000000794d */ /* 0x000fea0003800000 */
.L_x_8:
        /* <DEDUP_REMOVED lines=10> */
.L_x_10:


//--------------------- .nv.shared._Z14convert_kernelPjj --------------------------
	.section	.nv.shared._Z14convert_kernelPjj,"aw",@nobits
	.sectionflags	@""
	.align	16
	.zero		1024


//--------------------- .nv.shared.reserved.0     --------------------------
	.section	.nv.shared.reserved.0,"aw",@nobits
	.weak		__nv_reservedSMEM_offset_0_alias
	.size		__nv_reservedSMEM_offset_0_alias, 0, 64
	.other		__nv_reservedSMEM_offset_0_alias,@"STO_CUDA_RESERVED_SHARED STV_DEFAULT"
__nv_reservedSMEM_offset_0_alias:
	.zero		0
	.zero		64


//--------------------- .nv.shared._Z16histogram_kernelPjS_jj --------------------------
	.section	.nv.shared._Z16histogram_kernelPjS_jj,"aw",@nobits
	.sectionflags	@""
	.align	16
	.zero		1024


//--------------------- .nv.constant0._Z14convert_kernelPjj --------------------------
	.section	.nv.constant0._Z14convert_kernelPjj,"a",@progbits
	.sectionflags	@""
	.align	4
.nv.constant0._Z14convert_kernelPjj:
	.zero		908


//--------------------- .nv.constant0._Z16histogram_kernelPjS_jj --------------------------
	.section	.nv.constant0._Z16histogram_kernelPjS_jj,"a",@progbits
	.sectionflags	@""
	.align	4
.nv.constant0._Z16histogram_kernelPjS_jj:
	.zero		920


//--------------------- SYMBOLS --------------------------

	.type		.nv.reservedSmem.offset0,@object
	.size		.nv.reservedSmem.offset0,0x4
	.type		.nv.reservedSmem.cap,@object
	.size		.nv.reservedSmem.cap,0x4
